	.headerflags	@"EF_CUDA_TEXMODE_UNIFIED EF_CUDA_64BIT_ADDRESS EF_CUDA_ACCELERATORS EF_CUDA_SM90 EF_CUDA_VIRTUAL_SM(EF_CUDA_SM90)"
	.elftype	@"ET_EXEC"


//--------------------- .nv.info                  --------------------------
	.section	.nv.info,"",@"SHT_CUDA_INFO"
	.align	4


	//----- nvinfo : EIATTR_REGCOUNT
	.align		4
        /*0000*/ 	.byte	0x04, 0x2f
        /*0002*/ 	.short	(.L_3 - .L_2)
	.align		4
.L_2:
        /*0004*/ 	.word	index@(triton_poi_fused__native_batch_norm_legit_no_training_relu_32)
        /*0008*/ 	.word	0x00000010


	//----- nvinfo : EIATTR_MIN_STACK_SIZE
	.align		4
.L_3:
        /*000c*/ 	.byte	0x04, 0x12
        /*000e*/ 	.short	(.L_5 - .L_4)
	.align		4
.L_4:
        /*0010*/ 	.word	index@(triton_poi_fused__native_batch_norm_legit_no_training_relu_32)
        /*0014*/ 	.word	0x00000000


	//----- nvinfo : EIATTR_FRAME_SIZE
	.align		4
.L_5:
        /*0018*/ 	.byte	0x04, 0x11
        /*001a*/ 	.short	(.L_7 - .L_6)
	.align		4
.L_6:
        /*001c*/ 	.word	index@(triton_poi_fused__native_batch_norm_legit_no_training_relu_32)
        /*0020*/ 	.word	0x00000000


	//----- nvinfo : EIATTR_MIN_STACK_SIZE
	.align		4
.L_7:
        /*0024*/ 	.byte	0x04, 0x12
        /*0026*/ 	.short	(.L_9 - .L_8)
	.align		4
.L_8:
        /*0028*/ 	.word	index@(triton_poi_fused__native_batch_norm_legit_no_training_relu_32)
        /*002c*/ 	.word	0x00000000
.L_9:


//--------------------- .nv.info.triton_poi_fused__native_batch_norm_legit_no_training_relu_32 --------------------------
	.section	.nv.info.triton_poi_fused__native_batch_norm_legit_no_training_relu_32,"",@"SHT_CUDA_INFO"
	.sectionflags	@""
	.align	4


	//----- nvinfo : EIATTR_CUDA_API_VERSION
	.align		4
        /*0000*/ 	.byte	0x04, 0x37
        /*0002*/ 	.short	(.L_11 - .L_10)
.L_10:
        /*0004*/ 	.word	0x0000007c


	//----- nvinfo : EIATTR_KPARAM_INFO
	.align		4
.L_11:
        /*0008*/ 	.byte	0x04, 0x17
        /*000a*/ 	.short	(.L_13 - .L_12)
.L_12:
        /*000c*/ 	.word	0x00000000
        /*0010*/ 	.short	0x0006
        /*0012*/ 	.short	0x0030
        /*0014*/ 	.byte	0x00, 0xf0, 0x11, 0x00


	//----- nvinfo : EIATTR_KPARAM_INFO
	.align		4
.L_13:
        /*0018*/ 	.byte	0x04, 0x17
        /*001a*/ 	.short	(.L_15 - .L_14)
.L_14:
        /*001c*/ 	.word	0x00000000
        /*0020*/ 	.short	0x0005
        /*0022*/ 	.short	0x0028
        /*0024*/ 	.byte	0x00, 0xf4, 0x21, 0x00


	//----- nvinfo : EIATTR_KPARAM_INFO
	.align		4
.L_15:
        /*0028*/ 	.byte	0x04, 0x17
        /*002a*/ 	.short	(.L_17 - .L_16)
.L_16:
        /*002c*/ 	.word	0x00000000
        /*0030*/ 	.short	0x0004
        /*0032*/ 	.short	0x0020
        /*0034*/ 	.byte	0x00, 0xf4, 0x21, 0x00


	//----- nvinfo : EIATTR_KPARAM_INFO
	.align		4
.L_17:
        /*0038*/ 	.byte	0x04, 0x17
        /*003a*/ 	.short	(.L_19 - .L_18)
.L_18:
        /*003c*/ 	.word	0x00000000
        /*0040*/ 	.short	0x0003
        /*0042*/ 	.short	0x0018
        /*0044*/ 	.byte	0x00, 0xf4, 0x21, 0x00


	//----- nvinfo : EIATTR_KPARAM_INFO
	.align		4
.L_19:
        /*0048*/ 	.byte	0x04, 0x17
        /*004a*/ 	.short	(.L_21 - .L_20)
.L_20:
        /*004c*/ 	.word	0x00000000
        /*0050*/ 	.short	0x0002
        /*0052*/ 	.short	0x0010
        /*0054*/ 	.byte	0x00, 0xf4, 0x21, 0x00


	//----- nvinfo : EIATTR_KPARAM_INFO
	.align		4
.L_21:
        /*0058*/ 	.byte	0x04, 0x17
        /*005a*/ 	.short	(.L_23 - .L_22)
.L_22:
        /*005c*/ 	.word	0x00000000
        /*0060*/ 	.short	0x0001
        /*0062*/ 	.short	0x0008
        /*0064*/ 	.byte	0x00, 0xf4, 0x21, 0x00


	//----- nvinfo : EIATTR_KPARAM_INFO
	.align		4
.L_23:
        /*0068*/ 	.byte	0x04, 0x17
        /*006a*/ 	.short	(.L_25 - .L_24)
.L_24:
        /*006c*/ 	.word	0x00000000
        /*0070*/ 	.short	0x0000
        /*0072*/ 	.short	0x0000
        /*0074*/ 	.byte	0x00, 0xf4, 0x21, 0x00


	//----- nvinfo : EIATTR_SPARSE_MMA_MASK
	.align		4
.L_25:
        /*0078*/ 	.byte	0x03, 0x50
        /*007a*/ 	.short	0x0000


	//----- nvinfo : EIATTR_MAXREG_COUNT
	.align		4
        /*007c*/ 	.byte	0x03, 0x1b
        /*007e*/ 	.short	0x00ff


	//----- nvinfo : EIATTR_EXIT_INSTR_OFFSETS
	.align		4
        /*0080*/ 	.byte	0x04, 0x1c
        /*0082*/ 	.short	(.L_27 - .L_26)


	//   ....[0]....
.L_26:
        /*0084*/ 	.word	0x00000360


	//----- nvinfo : EIATTR_REQNTID
	.align		4
.L_27:
        /*0088*/ 	.byte	0x04, 0x10
        /*008a*/ 	.short	(.L_29 - .L_28)
.L_28:
        /*008c*/ 	.word	0x00000080
        /*0090*/ 	.word	0x00000001
        /*0094*/ 	.word	0x00000001


	//----- nvinfo : EIATTR_CBANK_PARAM_SIZE
	.align		4
.L_29:
        /*0098*/ 	.byte	0x03, 0x19
        /*009a*/ 	.short	0x0034


	//----- nvinfo : EIATTR_PARAM_CBANK
	.align		4
        /*009c*/ 	.byte	0x04, 0x0a
        /*009e*/ 	.short	(.L_31 - .L_30)
	.align		4
.L_30:
        /*00a0*/ 	.word	index@(.nv.constant0.triton_poi_fused__native_batch_norm_legit_no_training_relu_32)
        /*00a4*/ 	.short	0x0210
        /*00a6*/ 	.short	0x0034


	//----- nvinfo : EIATTR_SW_WAR
	.align		4
.L_31:
        /*00a8*/ 	.byte	0x04, 0x36
        /*00aa*/ 	.short	(.L_33 - .L_32)
.L_32:
        /*00ac*/ 	.word	0x00000008
.L_33:


//--------------------- .nv.callgraph             --------------------------
	.section	.nv.callgraph,"",@"SHT_CUDA_CALLGRAPH"
	.align	4
	.sectionentsize	8
	.align		4
        /*0000*/ 	.word	0x00000000
	.align		4
        /*0004*/ 	.word	0xffffffff
	.align		4
        /*0008*/ 	.word	0x00000000
	.align		4
        /*000c*/ 	.word	0xfffffffe
	.align		4
        /*0010*/ 	.word	0x00000000
	.align		4
        /*0014*/ 	.word	0xfffffffd
	.align		4
        /*0018*/ 	.word	0x00000000
	.align		4
        /*001c*/ 	.word	0xfffffffc


//--------------------- .nv.constant4             --------------------------
	.section	.nv.constant4,"a",@progbits
	.align	8
	.align		8
.nv.constant4:
        /*0000*/ 	.dword	_$_str
	.align		8
        /*0008*/ 	.dword	_$_str_$_2


//--------------------- .text.triton_poi_fused__native_batch_norm_legit_no_training_relu_32 --------------------------
	.section	.text.triton_poi_fused__native_batch_norm_legit_no_training_relu_32,"ax",@progbits
	.align	128
        .global         triton_poi_fused__native_batch_norm_legit_no_training_relu_32
        .type           triton_poi_fused__native_batch_norm_legit_no_training_relu_32,@function
        .size           triton_poi_fused__native_batch_norm_legit_no_training_relu_32,(.L_x_1 - triton_poi_fused__native_batch_norm_legit_no_training_relu_32)
        .other          triton_poi_fused__native_batch_norm_legit_no_training_relu_32,@"STO_CUDA_ENTRY STV_DEFAULT"
triton_poi_fused__native_batch_norm_legit_no_training_relu_32:
.text.triton_poi_fused__native_batch_norm_legit_no_training_relu_32:
[----:B------:R-:W-:Y:S01]  /*0000*/  LDC R1, c[0x0][0x28] ;  /* 0x00000a00ff017b82 */ /* 0x000fe20000000800 */
[----:B------:R-:W1:Y:S07]  /*0010*/  S2R R0, SR_TID.X ;  /* 0x0000000000007919 */ /* 0x000e6e0000002100 */
[----:B------:R-:W2:Y:S01]  /*0020*/  LDC.64 R6, c[0x0][0x220] ;  /* 0x00008800ff067b82 */ /* 0x000ea20000000a00 */
[----:B------:R-:W-:Y:S01]  /*0030*/  ULDC.64 UR4, c[0x0][0x208] ;  /* 0x0000820000047ab9 */ /* 0x000fe20000000a00 */
[----:B------:R-:W3:Y:S06]  /*0040*/  S2R R3, SR_CTAID.X ;  /* 0x0000000000037919 */ /* 0x000eec0000002500 */
[----:B------:R-:W4:Y:S08]  /*0050*/  LDC.64 R4, c[0x0][0x218] ;  /* 0x00008600ff047b82 */ /* 0x000f300000000a00 */
[----:B------:R-:W5:Y:S08]  /*0060*/  LDC.64 R8, c[0x0][0x228] ;  /* 0x00008a00ff087b82 */ /* 0x000f700000000a00 */
[----:B------:R-:W4:Y:S01]  /*0070*/  LDC.64 R10, c[0x0][0x230] ;  /* 0x00008c00ff0a7b82 */ /* 0x000f220000000a00 */
[----:B-1----:R-:W-:-:S02]  /*0080*/  LOP3.LUT R0, R0, 0x7f, RZ, 0xc0, !PT ;  /* 0x0000007f00007812 */ /* 0x002fc400078ec0ff */
[----:B---3--:R-:W-:-:S03]  /*0090*/  SHF.R.S32.HI R2, RZ, 0x18, R3 ;  /* 0x00000018ff027819 */ /* 0x008fc60000011403 */
[----:B------:R-:W-:Y:S01]  /*00a0*/  IMAD R0, R3, 0x80, R0 ;  /* 0x0000008003007824 */ /* 0x000fe200078e0200 */
[----:B------:R-:W-:-:S04]  /*00b0*/  SGXT R3, R2, 0x1 ;  /* 0x000000010203781a */ /* 0x000fc80000000200 */
[----:B------:R-:W-:-:S04]  /*00c0*/  LEA.HI R3, R3, R0, RZ, 0x2 ;  /* 0x0000000003037211 */ /* 0x000fc800078f10ff */
[--C-:B------:R-:W-:Y:S02]  /*00d0*/  SHF.R.S32.HI R2, RZ, 0x2, R3.reuse ;  /* 0x00000002ff027819 */ /* 0x100fe40000011403 */
[----:B------:R-:W-:-:S04]  /*00e0*/  SHF.R.S32.HI R3, RZ, 0x1f, R3 ;  /* 0x0000001fff037819 */ /* 0x000fc80000011403 */
[----:B------:R-:W-:-:S04]  /*00f0*/  LEA.HI R3, R3, R2, RZ, 0x8 ;  /* 0x0000000203037211 */ /* 0x000fc800078f40ff */
[----:B------:R-:W-:-:S05]  /*0100*/  LOP3.LUT R3, R3, 0xffffff00, RZ, 0xc0, !PT ;  /* 0xffffff0003037812 */ /* 0x000fca00078ec0ff */
[----:B------:R-:W-:Y:S02]  /*0110*/  IMAD.IADD R13, R2, 0x1, -R3 ;  /* 0x00000001020d7824 */ /* 0x000fe400078e0a03 */
[----:B------:R-:W1:Y:S02]  /*0120*/  LDC.64 R2, c[0x0][0x210] ;  /* 0x00008400ff027b82 */ /* 0x000e640000000a00 */
[----:B--2---:R-:W-:-:S06]  /*0130*/  IMAD.WIDE R6, R13, 0x4, R6 ;  /* 0x000000040d067825 */ /* 0x004fcc00078e0206 */
[----:B------:R-:W2:Y:S01]  /*0140*/  LDG.E.EL R6, desc[UR4][R6.64] ;  /* 0x0000000406067981 */ /* 0x000ea2000c2e1900 */
[----:B----4-:R-:W-:-:S04]  /*0150*/  IMAD.WIDE R4, R13, 0x4, R4 ;  /* 0x000000040d047825 */ /* 0x010fc800078e0204 */
[C---:B-----5:R-:W-:Y:S02]  /*0160*/  IMAD.WIDE R8, R13.reuse, 0x4, R8 ;  /* 0x000000040d087825 */ /* 0x060fe400078e0208 */
[----:B------:R3:W4:Y:S02]  /*0170*/  LDG.E.EL R5, desc[UR4][R4.64] ;  /* 0x0000000404057981 */ /* 0x000724000c2e1900 */
[----:B0-----:R-:W-:Y:S02]  /*0180*/  IMAD.WIDE R10, R13, 0x4, R10 ;  /* 0x000000040d0a7825 */ /* 0x001fe400078e020a */
[----:B------:R0:W5:Y:S04]  /*0190*/  LDG.E.EL R8, desc[UR4][R8.64] ;  /* 0x0000000408087981 */ /* 0x000168000c2e1900 */
[----:B------:R-:W5:Y:S01]  /*01a0*/  LDG.E.EL R11, desc[UR4][R10.64] ;  /* 0x000000040a0b7981 */ /* 0x000f62000c2e1900 */
[----:B-1----:R-:W-:-:S05]  /*01b0*/  IMAD.WIDE R2, R0, 0x4, R2 ;  /* 0x0000000400027825 */ /* 0x002fca00078e0202 */
[----:B------:R1:W4:Y:S01]  /*01c0*/  LDG.E R12, desc[UR4][R2.64] ;  /* 0x00000004020c7981 */ /* 0x000322000c1e1900 */
[----:B---3--:R-:W-:Y:S01]  /*01d0*/  HFMA2.MMA R4, -RZ, RZ, 1.625, 0 ;  /* 0x3e800000ff047435 */ /* 0x008fe200000001ff */
[----:B0-----:R-:W-:Y:S01]  /*01e0*/  SHF.R.S32.HI R9, RZ, 0x1f, R0 ;  /* 0x0000001fff097819 */ /* 0x001fe20000011400 */
[----:B-1----:R-:W0:Y:S03]  /*01f0*/  LDC.64 R2, c[0x0][0x238] ;  /* 0x00008e00ff027b82 */ /* 0x002e260000000a00 */
[----:B------:R-:W-:-:S04]  /*0200*/  LEA.HI R9, R9, R0, RZ, 0xa ;  /* 0x0000000009097211 */ /* 0x000fc800078f50ff */
[----:B------:R-:W-:Y:S02]  /*0210*/  LOP3.LUT R13, R9, 0xfffffc00, RZ, 0xc0, !PT ;  /* 0xfffffc00090d7812 */ /* 0x000fe400078ec0ff */
[----:B------:R-:W-:-:S03]  /*0220*/  SHF.R.S32.HI R9, RZ, 0xa, R9 ;  /* 0x0000000aff097819 */ /* 0x000fc60000011409 */
[----:B------:R-:W-:-:S04]  /*0230*/  IMAD.IADD R0, R0, 0x1, -R13 ;  /* 0x0000000100007824 */ /* 0x000fc800078e0a0d */
[----:B------:R-:W-:-:S04]  /*0240*/  IMAD R9, R9, 0x1800, R0 ;  /* 0x0000180009097824 */ /* 0x000fc800078e0200 */
[----:B0-----:R-:W-:-:S04]  /*0250*/  IMAD.WIDE R2, R9, 0x4, R2 ;  /* 0x0000000409027825 */ /* 0x001fc800078e0202 */
[----:B--2---:R-:W-:-:S04]  /*0260*/  FADD R6, R6, 9.9999997473787516356e-06 ;  /* 0x3727c5ac06067421 */ /* 0x004fc80000000000 */
[----:B------:R-:W0:Y:S02]  /*0270*/  MUFU.SQRT R7, R6 ;  /* 0x0000000600077308 */ /* 0x000e240000002000 */
[C---:B0-----:R-:W-:Y:S02]  /*0280*/  FSETP.GT.AND P0, PT, R7.reuse, 8.50705917302346158658e+37, PT ;  /* 0x7e8000000700780b */ /* 0x041fe40003f04000 */
[----:B------:R-:W-:-:S11]  /*0290*/  FSETP.GEU.AND P1, PT, R7, 1.175494350822287508e-38, PT ;  /* 0x008000000700780b */ /* 0x000fd60003f2e000 */
[----:B------:R-:W-:-:S04]  /*02a0*/  @P0 FMUL R7, R7, 0.25 ;  /* 0x3e80000007070820 */ /* 0x000fc80000400000 */
[----:B------:R-:W-:-:S06]  /*02b0*/  @!P1 FMUL R7, R7, 16777216 ;  /* 0x4b80000007079820 */ /* 0x000fcc0000400000 */
[----:B------:R-:W0:Y:S01]  /*02c0*/  MUFU.RCP R7, R7 ;  /* 0x0000000700077308 */ /* 0x000e220000001000 */
[----:B------:R-:W-:Y:S01]  /*02d0*/  FSEL R4, R4, 1, P0 ;  /* 0x3f80000004047808 */ /* 0x000fe20000000000 */
[----:B----4-:R-:W-:-:S04]  /*02e0*/  FADD R5, R12, -R5 ;  /* 0x800000050c057221 */ /* 0x010fc80000000000 */
[----:B------:R-:W-:-:S04]  /*02f0*/  @!P1 FMUL R4, R4, 16777216 ;  /* 0x4b80000004049820 */ /* 0x000fc80000400000 */
[----:B0-----:R-:W-:-:S04]  /*0300*/  FMUL R4, R7, R4 ;  /* 0x0000000407047220 */ /* 0x001fc80000400000 */
[----:B------:R-:W-:-:S04]  /*0310*/  FMUL R4, R5, R4 ;  /* 0x0000000405047220 */ /* 0x000fc80000400000 */
[----:B-----5:R-:W-:-:S05]  /*0320*/  FFMA R4, R8, R4, R11 ;  /* 0x0000000408047223 */ /* 0x020fca000000000b */
[----:B------:R-:W-:-:S04]  /*0330*/  FSETP.GEU.AND P0, PT, R4, RZ, PT ;  /* 0x000000ff0400720b */ /* 0x000fc80003f0e000 */
[----:B------:R-:W-:-:S05]  /*0340*/  FSEL R5, R4, RZ, P0 ;  /* 0x000000ff04057208 */ /* 0x000fca0000000000 */
[----:B------:R-:W-:Y:S01]  /*0350*/  STG.E desc[UR4][R2.64], R5 ;  /* 0x0000000502007986 */ /* 0x000fe2000c101904 */
[----:B------:R-:W-:Y:S05]  /*0360*/  EXIT ;  /* 0x000000000000794d */ /* 0x000fea0003800000 */
.L_x_0:
[----:B------:R-:W-:-:S00]  /*0370*/  BRA `(.L_x_0) ;  /* 0xfffffffc00fc7947 */ /* 0x000fc0000383ffff */
[----:B------:R-:W-:-:S00]  /*0380*/  NOP ;  /* 0x0000000000007918 */ /* 0x000fc00000000000 */
[----:B------:R-:W-:-:S00]  /*0390*/  NOP ;  /* 0x0000000000007918 */ /* 0x000fc00000000000 */
[----:B------:R-:W-:-:S00]  /*03a0*/  NOP ;  /* 0x0000000000007918 */ /* 0x000fc00000000000 */
[----:B------:R-:W-:-:S00]  /*03b0*/  NOP ;  /* 0x0000000000007918 */ /* 0x000fc00000000000 */
[----:B------:R-:W-:-:S00]  /*03c0*/  NOP ;  /* 0x0000000000007918 */ /* 0x000fc00000000000 */
[----:B------:R-:W-:-:S00]  /*03d0*/  NOP ;  /* 0x0000000000007918 */ /* 0x000fc00000000000 */
[----:B------:R-:W-:-:S00]  /*03e0*/  NOP ;  /* 0x0000000000007918 */ /* 0x000fc00000000000 */
[----:B------:R-:W-:-:S00]  /*03f0*/  NOP ;  /* 0x0000000000007918 */ /* 0x000fc00000000000 */
.L_x_1:


//--------------------- .nv.global.init           --------------------------
	.section	.nv.global.init,"aw",@progbits
.nv.global.init:
	.type		_$_str,@object
	.size		_$_str,(_$_str_$_2 - _$_str)
_$_str:
        /*0000*/ 	.byte	0x5f, 0x5f, 0x43, 0x55, 0x44, 0x41, 0x5f, 0x46, 0x54, 0x5a, 0x00
	.type		_$_str_$_2,@object
	.size		_$_str_$_2,(.L_1 - _$_str_$_2)
_$_str_$_2:
        /*000b*/ 	.byte	0x5f, 0x5f, 0x43, 0x55, 0x44, 0x41, 0x5f, 0x50, 0x52, 0x45, 0x43, 0x5f, 0x53, 0x51, 0x52, 0x54
        /*001b*/ 	.byte	0x00
.L_1:


//--------------------- .nv.constant0.triton_poi_fused__native_batch_norm_legit_no_training_relu_32 --------------------------
	.section	.nv.constant0.triton_poi_fused__native_batch_norm_legit_no_training_relu_32,"a",@progbits
	.sectionflags	@""
	.align	4
.nv.constant0.triton_poi_fused__native_batch_norm_legit_no_training_relu_32:
	.zero		580
